	.headerflags	@"EF_CUDA_TEXMODE_UNIFIED EF_CUDA_64BIT_ADDRESS EF_CUDA_ACCELERATORS EF_CUDA_SM90 EF_CUDA_VIRTUAL_SM(EF_CUDA_SM90)"
	.elftype	@"ET_EXEC"


//--------------------- .nv.info                  --------------------------
	.section	.nv.info,"",@"SHT_CUDA_INFO"
	.align	4


	//----- nvinfo : EIATTR_REGCOUNT
	.align		4
        /*0000*/ 	.byte	0x04, 0x2f
        /*0002*/ 	.short	(.L_3 - .L_2)
	.align		4
.L_2:
        /*0004*/ 	.word	index@(triton_poi_fused__native_batch_norm_legit_no_training_relu_14)
        /*0008*/ 	.word	0x00000030


	//----- nvinfo : EIATTR_MIN_STACK_SIZE
	.align		4
.L_3:
        /*000c*/ 	.byte	0x04, 0x12
        /*000e*/ 	.short	(.L_5 - .L_4)
	.align		4
.L_4:
        /*0010*/ 	.word	index@(triton_poi_fused__native_batch_norm_legit_no_training_relu_14)
        /*0014*/ 	.word	0x00000000


	//----- nvinfo : EIATTR_FRAME_SIZE
	.align		4
.L_5:
        /*0018*/ 	.byte	0x04, 0x11
        /*001a*/ 	.short	(.L_7 - .L_6)
	.align		4
.L_6:
        /*001c*/ 	.word	index@(triton_poi_fused__native_batch_norm_legit_no_training_relu_14)
        /*0020*/ 	.word	0x00000000


	//----- nvinfo : EIATTR_MIN_STACK_SIZE
	.align		4
.L_7:
        /*0024*/ 	.byte	0x04, 0x12
        /*0026*/ 	.short	(.L_9 - .L_8)
	.align		4
.L_8:
        /*0028*/ 	.word	index@(triton_poi_fused__native_batch_norm_legit_no_training_relu_14)
        /*002c*/ 	.word	0x00000000
.L_9:


//--------------------- .nv.info.triton_poi_fused__native_batch_norm_legit_no_training_relu_14 --------------------------
	.section	.nv.info.triton_poi_fused__native_batch_norm_legit_no_training_relu_14,"",@"SHT_CUDA_INFO"
	.sectionflags	@""
	.align	4


	//----- nvinfo : EIATTR_CUDA_API_VERSION
	.align		4
        /*0000*/ 	.byte	0x04, 0x37
        /*0002*/ 	.short	(.L_11 - .L_10)
.L_10:
        /*0004*/ 	.word	0x0000007c


	//----- nvinfo : EIATTR_KPARAM_INFO
	.align		4
.L_11:
        /*0008*/ 	.byte	0x04, 0x17
        /*000a*/ 	.short	(.L_13 - .L_12)
.L_12:
        /*000c*/ 	.word	0x00000000
        /*0010*/ 	.short	0x0006
        /*0012*/ 	.short	0x0030
        /*0014*/ 	.byte	0x00, 0xf0, 0x11, 0x00


	//----- nvinfo : EIATTR_KPARAM_INFO
	.align		4
.L_13:
        /*0018*/ 	.byte	0x04, 0x17
        /*001a*/ 	.short	(.L_15 - .L_14)
.L_14:
        /*001c*/ 	.word	0x00000000
        /*0020*/ 	.short	0x0005
        /*0022*/ 	.short	0x0028
        /*0024*/ 	.byte	0x00, 0xf4, 0x21, 0x00


	//----- nvinfo : EIATTR_KPARAM_INFO
	.align		4
.L_15:
        /*0028*/ 	.byte	0x04, 0x17
        /*002a*/ 	.short	(.L_17 - .L_16)
.L_16:
        /*002c*/ 	.word	0x00000000
        /*0030*/ 	.short	0x0004
        /*0032*/ 	.short	0x0020
        /*0034*/ 	.byte	0x00, 0xf4, 0x21, 0x00


	//----- nvinfo : EIATTR_KPARAM_INFO
	.align		4
.L_17:
        /*0038*/ 	.byte	0x04, 0x17
        /*003a*/ 	.short	(.L_19 - .L_18)
.L_18:
        /*003c*/ 	.word	0x00000000
        /*0040*/ 	.short	0x0003
        /*0042*/ 	.short	0x0018
        /*0044*/ 	.byte	0x00, 0xf4, 0x21, 0x00


	//----- nvinfo : EIATTR_KPARAM_INFO
	.align		4
.L_19:
        /*0048*/ 	.byte	0x04, 0x17
        /*004a*/ 	.short	(.L_21 - .L_20)
.L_20:
        /*004c*/ 	.word	0x00000000
        /*0050*/ 	.short	0x0002
        /*0052*/ 	.short	0x0010
        /*0054*/ 	.byte	0x00, 0xf4, 0x21, 0x00


	//----- nvinfo : EIATTR_KPARAM_INFO
	.align		4
.L_21:
        /*0058*/ 	.byte	0x04, 0x17
        /*005a*/ 	.short	(.L_23 - .L_22)
.L_22:
        /*005c*/ 	.word	0x00000000
        /*0060*/ 	.short	0x0001
        /*0062*/ 	.short	0x0008
        /*0064*/ 	.byte	0x00, 0xf4, 0x21, 0x00


	//----- nvinfo : EIATTR_KPARAM_INFO
	.align		4
.L_23:
        /*0068*/ 	.byte	0x04, 0x17
        /*006a*/ 	.short	(.L_25 - .L_24)
.L_24:
        /*006c*/ 	.word	0x00000000
        /*0070*/ 	.short	0x0000
        /*0072*/ 	.short	0x0000
        /*0074*/ 	.byte	0x00, 0xf4, 0x21, 0x00


	//----- nvinfo : EIATTR_SPARSE_MMA_MASK
	.align		4
.L_25:
        /*0078*/ 	.byte	0x03, 0x50
        /*007a*/ 	.short	0x0000


	//----- nvinfo : EIATTR_MAXREG_COUNT
	.align		4
        /*007c*/ 	.byte	0x03, 0x1b
        /*007e*/ 	.short	0x00ff


	//----- nvinfo : EIATTR_EXIT_INSTR_OFFSETS
	.align		4
        /*0080*/ 	.byte	0x04, 0x1c
        /*0082*/ 	.short	(.L_27 - .L_26)


	//   ....[0]....
.L_26:
        /*0084*/ 	.word	0x00001350


	//   ....[1]....
        /*0088*/ 	.word	0x00001370


	//----- nvinfo : EIATTR_REQNTID
	.align		4
.L_27:
        /*008c*/ 	.byte	0x04, 0x10
        /*008e*/ 	.short	(.L_29 - .L_28)
.L_28:
        /*0090*/ 	.word	0x00000080
        /*0094*/ 	.word	0x00000001
        /*0098*/ 	.word	0x00000001


	//----- nvinfo : EIATTR_CBANK_PARAM_SIZE
	.align		4
.L_29:
        /*009c*/ 	.byte	0x03, 0x19
        /*009e*/ 	.short	0x0034


	//----- nvinfo : EIATTR_PARAM_CBANK
	.align		4
        /*00a0*/ 	.byte	0x04, 0x0a
        /*00a2*/ 	.short	(.L_31 - .L_30)
	.align		4
.L_30:
        /*00a4*/ 	.word	index@(.nv.constant0.triton_poi_fused__native_batch_norm_legit_no_training_relu_14)
        /*00a8*/ 	.short	0x0210
        /*00aa*/ 	.short	0x0034


	//----- nvinfo : EIATTR_SW_WAR
	.align		4
.L_31:
        /*00ac*/ 	.byte	0x04, 0x36
        /*00ae*/ 	.short	(.L_33 - .L_32)
.L_32:
        /*00b0*/ 	.word	0x00000008
.L_33:


//--------------------- .nv.callgraph             --------------------------
	.section	.nv.callgraph,"",@"SHT_CUDA_CALLGRAPH"
	.align	4
	.sectionentsize	8
	.align		4
        /*0000*/ 	.word	0x00000000
	.align		4
        /*0004*/ 	.word	0xffffffff
	.align		4
        /*0008*/ 	.word	0x00000000
	.align		4
        /*000c*/ 	.word	0xfffffffe
	.align		4
        /*0010*/ 	.word	0x00000000
	.align		4
        /*0014*/ 	.word	0xfffffffd
	.align		4
        /*0018*/ 	.word	0x00000000
	.align		4
        /*001c*/ 	.word	0xfffffffc


//--------------------- .nv.constant4             --------------------------
	.section	.nv.constant4,"a",@progbits
	.align	8
	.align		8
.nv.constant4:
        /*0000*/ 	.dword	_$_str
	.align		8
        /*0008*/ 	.dword	_$_str_$_2


//--------------------- .text.triton_poi_fused__native_batch_norm_legit_no_training_relu_14 --------------------------
	.section	.text.triton_poi_fused__native_batch_norm_legit_no_training_relu_14,"ax",@progbits
	.align	128
        .global         triton_poi_fused__native_batch_norm_legit_no_training_relu_14
        .type           triton_poi_fused__native_batch_norm_legit_no_training_relu_14,@function
        .size           triton_poi_fused__native_batch_norm_legit_no_training_relu_14,(.L_x_1 - triton_poi_fused__native_batch_norm_legit_no_training_relu_14)
        .other          triton_poi_fused__native_batch_norm_legit_no_training_relu_14,@"STO_CUDA_ENTRY STV_DEFAULT"
triton_poi_fused__native_batch_norm_legit_no_training_relu_14:
.text.triton_poi_fused__native_batch_norm_legit_no_training_relu_14:
[----:B------:R-:W0:Y:S01]  /*0000*/  LDC R1, c[0x0][0x28] ;  /* 0x00000a00ff017b82 */ /* 0x000e220000000800 */
[----:B------:R-:W1:Y:S01]  /*0010*/  S2R R0, SR_TID.X ;  /* 0x0000000000007919 */ /* 0x000e620000002100 */
[----:B------:R-:W-:Y:S01]  /*0020*/  HFMA2.MMA R26, -RZ, RZ, 0, 0 ;  /* 0x00000000ff1a7435 */ /* 0x000fe200000001ff */
[----:B------:R-:W-:Y:S01]  /*0030*/  MOV R2, RZ ;  /* 0x000000ff00027202 */ /* 0x000fe20000000f00 */
[----:B------:R-:W-:Y:S01]  /*0040*/  HFMA2.MMA R4, -RZ, RZ, 0, 0 ;  /* 0x00000000ff047435 */ /* 0x000fe200000001ff */
[----:B------:R-:W2:Y:S01]  /*0050*/  S2R R27, SR_CTAID.X ;  /* 0x00000000001b7919 */ /* 0x000ea20000002500 */
[----:B------:R-:W-:Y:S02]  /*0060*/  MOV R6, RZ ;  /* 0x000000ff00067202 */ /* 0x000fe40000000f00 */
[----:B------:R-:W3:Y:S01]  /*0070*/  LDC.64 R8, c[0x0][0x220] ;  /* 0x00008800ff087b82 */ /* 0x000ee20000000a00 */
[----:B------:R-:W-:Y:S02]  /*0080*/  CS2R R38, SRZ ;  /* 0x0000000000267805 */ /* 0x000fe4000001ff00 */
[----:B------:R-:W-:Y:S01]  /*0090*/  MOV R16, RZ ;  /* 0x000000ff00107202 */ /* 0x000fe20000000f00 */
[----:B------:R-:W-:Y:S01]  /*00a0*/  ULDC.64 UR4, c[0x0][0x208] ;  /* 0x0000820000047ab9 */ /* 0x000fe20000000a00 */
[----:B------:R-:W-:Y:S01]  /*00b0*/  MOV R18, RZ ;  /* 0x000000ff00127202 */ /* 0x000fe20000000f00 */
[----:B------:R-:W-:Y:S01]  /*00c0*/  HFMA2.MMA R36, -RZ, RZ, 0, 0 ;  /* 0x00000000ff247435 */ /* 0x000fe200000001ff */
[----:B------:R-:W-:Y:S01]  /*00d0*/  CS2R R40, SRZ ;  /* 0x0000000000287805 */ /* 0x000fe2000001ff00 */
[----:B------:R-:W-:Y:S01]  /*00e0*/  HFMA2.MMA R32, -RZ, RZ, 0, 0 ;  /* 0x00000000ff207435 */ /* 0x000fe200000001ff */
[----:B------:R-:W4:Y:S01]  /*00f0*/  LDC.64 R28, c[0x0][0x228] ;  /* 0x00008a00ff1c7b82 */ /* 0x000f220000000a00 */
[----:B-1----:R-:W-:-:S04]  /*0100*/  SHF.L.U32 R0, R0, 0x2, RZ ;  /* 0x0000000200007819 */ /* 0x002fc800000006ff */
[----:B------:R-:W-:-:S04]  /*0110*/  LOP3.LUT R0, R0, 0x1fc, RZ, 0xc0, !PT ;  /* 0x000001fc00007812 */ /* 0x000fc800078ec0ff */
[----:B--2---:R-:W-:-:S04]  /*0120*/  LEA R27, R27, R0, 0xa ;  /* 0x000000001b1b7211 */ /* 0x004fc800078e50ff */
[----:B------:R-:W-:Y:S01]  /*0130*/  IADD3 R3, R27, 0x1, RZ ;  /* 0x000000011b037810 */ /* 0x000fe20007ffe0ff */
[----:B------:R-:W-:Y:S01]  /*0140*/  IMAD.HI R24, R27, -0x7319a973, R26 ;  /* 0x8ce6568d1b187827 */ /* 0x000fe200078e021a */
[----:B------:R-:W-:Y:S02]  /*0150*/  IADD3 R7, R27, 0x3, RZ ;  /* 0x000000031b077810 */ /* 0x000fe40007ffe0ff */
[----:B------:R-:W-:Y:S01]  /*0160*/  IADD3 R5, R27, 0x2, RZ ;  /* 0x000000021b057810 */ /* 0x000fe20007ffe0ff */
[----:B------:R-:W-:Y:S01]  /*0170*/  IMAD.HI R10, R3, -0x7319a973, R2 ;  /* 0x8ce6568d030a7827 */ /* 0x000fe200078e0202 */
[----:B------:R-:W-:Y:S02]  /*0180*/  SHF.R.U32.HI R25, RZ, 0x1f, R24 ;  /* 0x0000001fff197819 */ /* 0x000fe40000011618 */
[----:B------:R-:W-:Y:S01]  /*0190*/  IADD3 R3, R27, 0x201, RZ ;  /* 0x000002011b037810 */ /* 0x000fe20007ffe0ff */
[----:B------:R-:W-:Y:S01]  /*01a0*/  IMAD.HI R7, R7, -0x7319a973, R6 ;  /* 0x8ce6568d07077827 */ /* 0x000fe200078e0206 */
[----:B------:R-:W-:Y:S01]  /*01b0*/  LEA.HI.SX32 R25, R24, R25, 0x15 ;  /* 0x0000001918197211 */ /* 0x000fe200078faaff */
[----:B------:R-:W-:Y:S01]  /*01c0*/  HFMA2.MMA R24, -RZ, RZ, 0, 0 ;  /* 0x00000000ff187435 */ /* 0x000fe200000001ff */
[----:B------:R-:W-:Y:S01]  /*01d0*/  SHF.R.U32.HI R11, RZ, 0x1f, R10 ;  /* 0x0000001fff0b7819 */ /* 0x000fe2000001160a */
[----:B------:R-:W-:Y:S01]  /*01e0*/  IMAD.HI R0, R5, -0x7319a973, R4 ;  /* 0x8ce6568d05007827 */ /* 0x000fe200078e0204 */
[----:B------:R-:W-:-:S02]  /*01f0*/  SHF.R.U32.HI R12, RZ, 0x1f, R7 ;  /* 0x0000001fff0c7819 */ /* 0x000fc40000011607 */
[----:B------:R-:W-:Y:S01]  /*0200*/  LEA.HI.SX32 R11, R10, R11, 0x15 ;  /* 0x0000000b0a0b7211 */ /* 0x000fe200078faaff */
[----:B------:R-:W-:Y:S01]  /*0210*/  HFMA2.MMA R10, -RZ, RZ, 0, 0 ;  /* 0x00000000ff0a7435 */ /* 0x000fe200000001ff */
[----:B------:R-:W-:Y:S01]  /*0220*/  IMAD.HI R6, R3, -0x7319a973, R2 ;  /* 0x8ce6568d03067827 */ /* 0x000fe200078e0202 */
[----:B------:R-:W-:Y:S02]  /*0230*/  SHF.R.U32.HI R3, RZ, 0x1f, R0 ;  /* 0x0000001fff037819 */ /* 0x000fe40000011600 */
[----:B------:R-:W-:Y:S01]  /*0240*/  LEA.HI.SX32 R13, R7, R12, 0x15 ;  /* 0x0000000c070d7211 */ /* 0x000fe200078faaff */
[----:B------:R-:W-:Y:S01]  /*0250*/  IMAD.HI R14, R25, -0x6db6db6d, R24 ;  /* 0x92492493190e7827 */ /* 0x000fe200078e0218 */
[----:B------:R-:W-:Y:S02]  /*0260*/  LEA.HI.SX32 R3, R0, R3, 0x15 ;  /* 0x0000000300037211 */ /* 0x000fe400078faaff */
[----:B------:R-:W-:Y:S02]  /*0270*/  ISETP.GE.AND P1, PT, R27, 0x32df80, PT ;  /* 0x0032df801b00780c */ /* 0x000fe40003f26270 */
[----:B------:R-:W-:Y:S01]  /*0280*/  SHF.R.U32.HI R7, RZ, 0x1f, R14 ;  /* 0x0000001fff077819 */ /* 0x000fe2000001160e */
[----:B------:R-:W-:Y:S01]  /*0290*/  IMAD.HI R0, R11, -0x6db6db6d, R10 ;  /* 0x924924930b007827 */ /* 0x000fe200078e020a */
[----:B------:R-:W-:-:S02]  /*02a0*/  IADD3 R5, R27, 0x202, RZ ;  /* 0x000002021b057810 */ /* 0x000fc40007ffe0ff */
[----:B------:R-:W-:Y:S01]  /*02b0*/  LEA.HI.SX32 R7, R14, R7, 0x19 ;  /* 0x000000070e077211 */ /* 0x000fe200078fcaff */
[----:B------:R-:W-:Y:S01]  /*02c0*/  IMAD.HI R2, R3, -0x6db6db6d, R2 ;  /* 0x9249249303027827 */ /* 0x000fe200078e0202 */
[----:B------:R-:W-:Y:S02]  /*02d0*/  SHF.R.U32.HI R15, RZ, 0x1f, R0 ;  /* 0x0000001fff0f7819 */ /* 0x000fe40000011600 */
[----:B------:R-:W-:Y:S01]  /*02e0*/  IADD3 R17, R27, 0x200, RZ ;  /* 0x000002001b117810 */ /* 0x000fe20007ffe0ff */
[----:B------:R-:W-:Y:S01]  /*02f0*/  IMAD R24, R7, -0xe0, R25 ;  /* 0xffffff2007187824 */ /* 0x000fe200078e0219 */
[----:B------:R-:W-:Y:S01]  /*0300*/  SHF.R.U32.HI R19, RZ, 0x1f, R2 ;  /* 0x0000001fff137819 */ /* 0x000fe20000011602 */
[----:B------:R-:W-:Y:S01]  /*0310*/  IMAD.HI R4, R5, -0x7319a973, R4 ;  /* 0x8ce6568d05047827 */ /* 0x000fe200078e0204 */
[----:B------:R-:W-:Y:S02]  /*0320*/  LEA.HI.SX32 R7, R0, R15, 0x19 ;  /* 0x0000000f00077211 */ /* 0x000fe400078fcaff */
[----:B------:R-:W-:Y:S01]  /*0330*/  LEA.HI.SX32 R33, R2, R19, 0x19 ;  /* 0x0000001302217211 */ /* 0x000fe200078fcaff */
[----:B---3--:R-:W-:Y:S01]  /*0340*/  IMAD.WIDE R14, R24, 0x4, R8 ;  /* 0x00000004180e7825 */ /* 0x008fe200078e0208 */
[----:B------:R-:W-:-:S02]  /*0350*/  MOV R12, RZ ;  /* 0x000000ff000c7202 */ /* 0x000fc40000000f00 */
[----:B------:R-:W-:Y:S01]  /*0360*/  IADD3 R19, R27, 0x203, RZ ;  /* 0x000002031b137810 */ /* 0x000fe20007ffe0ff */
[----:B------:R-:W-:Y:S01]  /*0370*/  IMAD R33, R33, -0xe0, R3 ;  /* 0xffffff2021217824 */ /* 0x000fe200078e0203 */
[----:B------:R1:W2:Y:S01]  /*0380*/  @!P1 LDG.E.EL R39, desc[UR4][R14.64] ;  /* 0x000000040e279981 */ /* 0x0002a2000c2e1900 */
[----:B------:R-:W-:-:S04]  /*0390*/  IMAD.HI R5, R17, -0x7319a973, R16 ;  /* 0x8ce6568d11057827 */ /* 0x000fc800078e0210 */
[----:B------:R-:W-:-:S04]  /*03a0*/  IMAD.HI R16, R13, -0x6db6db6d, R12 ;  /* 0x924924930d107827 */ /* 0x000fc800078e020c */
[----:B------:R-:W-:Y:S02]  /*03b0*/  IMAD R12, R7, -0xe0, R11 ;  /* 0xffffff20070c7824 */ /* 0x000fe400078e020b */
[----:B------:R-:W-:Y:S01]  /*03c0*/  IMAD.HI R2, R19, -0x7319a973, R18 ;  /* 0x8ce6568d13027827 */ /* 0x000fe200078e0212 */
[----:B------:R-:W-:Y:S01]  /*03d0*/  SHF.R.U32.HI R7, RZ, 0x1f, R16 ;  /* 0x0000001fff077819 */ /* 0x000fe20000011610 */
[----:B-1----:R-:W1:Y:S02]  /*03e0*/  LDC.64 R14, c[0x0][0x218] ;  /* 0x00008600ff0e7b82 */ /* 0x002e640000000a00 */
[----:B------:R-:W-:Y:S01]  /*03f0*/  IMAD.WIDE R18, R33, 0x4, R8 ;  /* 0x0000000421127825 */ /* 0x000fe200078e0208 */
[----:B------:R-:W-:-:S03]  /*0400*/  SHF.R.U32.HI R3, RZ, 0x1f, R2 ;  /* 0x0000001fff037819 */ /* 0x000fc60000011602 */
[----:B------:R-:W-:Y:S01]  /*0410*/  IMAD.WIDE R20, R12, 0x4, R8 ;  /* 0x000000040c147825 */ /* 0x000fe200078e0208 */
[----:B------:R-:W-:Y:S01]  /*0420*/  SHF.R.U32.HI R10, RZ, 0x1f, R5 ;  /* 0x0000001fff0a7819 */ /* 0x000fe20000011605 */
[----:B------:R-:W3:Y:S01]  /*0430*/  @!P1 LDG.E.EL R40, desc[UR4][R18.64] ;  /* 0x0000000412289981 */ /* 0x000ee2000c2e1900 */
[----:B------:R-:W-:Y:S02]  /*0440*/  LEA.HI.SX32 R43, R16, R7, 0x19 ;  /* 0x00000007102b7211 */ /* 0x000fe400078fcaff */
[----:B------:R-:W-:Y:S01]  /*0450*/  SHF.R.U32.HI R7, RZ, 0x1f, R6 ;  /* 0x0000001fff077819 */ /* 0x000fe20000011606 */
[----:B------:R5:W3:Y:S01]  /*0460*/  @!P1 LDG.E.EL R36, desc[UR4][R20.64] ;  /* 0x0000000414249981 */ /* 0x000ae2000c2e1900 */
[----:B------:R-:W-:Y:S01]  /*0470*/  LEA.HI.SX32 R3, R2, R3, 0x15 ;  /* 0x0000000302037211 */ /* 0x000fe200078faaff */
[----:B------:R-:W-:Y:S01]  /*0480*/  HFMA2.MMA R2, -RZ, RZ, 0, 0 ;  /* 0x00000000ff027435 */ /* 0x000fe200000001ff */
[----:B------:R-:W-:Y:S02]  /*0490*/  LEA.HI.SX32 R11, R5, R10, 0x15 ;  /* 0x0000000a050b7211 */ /* 0x000fe400078faaff */
[----:B------:R-:W-:-:S02]  /*04a0*/  SHF.R.U32.HI R5, RZ, 0x1f, R4 ;  /* 0x0000001fff057819 */ /* 0x000fc40000011604 */
[----:B------:R-:W-:Y:S01]  /*04b0*/  LEA.HI.SX32 R7, R6, R7, 0x15 ;  /* 0x0000000706077211 */ /* 0x000fe200078faaff */
[----:B------:R-:W-:Y:S01]  /*04c0*/  HFMA2.MMA R6, -RZ, RZ, 0, 0 ;  /* 0x00000000ff067435 */ /* 0x000fe200000001ff */
[----:B------:R-:W-:Y:S01]  /*04d0*/  LEA.HI.SX32 R5, R4, R5, 0x15 ;  /* 0x0000000504057211 */ /* 0x000fe200078faaff */
[----:B------:R-:W-:Y:S01]  /*04e0*/  IMAD.MOV.U32 R10, RZ, RZ, RZ ;  /* 0x000000ffff0a7224 */ /* 0x000fe200078e00ff */
[----:B------:R-:W-:Y:S01]  /*04f0*/  MOV R4, RZ ;  /* 0x000000ff00047202 */ /* 0x000fe20000000f00 */
[----:B------:R-:W-:Y:S02]  /*0500*/  IMAD R43, R43, -0xe0, R13 ;  /* 0xffffff202b2b7824 */ /* 0x000fe400078e020d */
[----:B------:R-:W-:-:S04]  /*0510*/  IMAD.HI R0, R11, -0x6db6db6d, R10 ;  /* 0x924924930b007827 */ /* 0x000fc800078e020a */
[----:B------:R-:W-:-:S04]  /*0520*/  IMAD.HI R2, R3, -0x6db6db6d, R2 ;  /* 0x9249249303027827 */ /* 0x000fc800078e0202 */
[----:B------:R-:W-:Y:S01]  /*0530*/  IMAD.HI R4, R5, -0x6db6db6d, R4 ;  /* 0x9249249305047827 */ /* 0x000fe200078e0204 */
[----:B------:R-:W-:-:S03]  /*0540*/  SHF.R.U32.HI R13, RZ, 0x1f, R0 ;  /* 0x0000001fff0d7819 */ /* 0x000fc60000011600 */
[----:B0----5:R-:W-:Y:S01]  /*0550*/  IMAD.WIDE R20, R43, 0x4, R8 ;  /* 0x000000042b147825 */ /* 0x021fe200078e0208 */
[----:B------:R-:W-:-:S03]  /*0560*/  SHF.R.U32.HI R25, RZ, 0x1f, R2 ;  /* 0x0000001fff197819 */ /* 0x000fc60000011602 */
[----:B------:R-:W-:Y:S01]  /*0570*/  IMAD.HI R6, R7, -0x6db6db6d, R6 ;  /* 0x9249249307067827 */ /* 0x000fe200078e0206 */
[----:B------:R-:W-:Y:S01]  /*0580*/  SHF.R.U32.HI R23, RZ, 0x1f, R4 ;  /* 0x0000001fff177819 */ /* 0x000fe20000011604 */
[----:B------:R-:W5:Y:S01]  /*0590*/  @!P1 LDG.E.EL R38, desc[UR4][R20.64] ;  /* 0x0000000414269981 */ /* 0x000f62000c2e1900 */
[----:B------:R-:W-:Y:S02]  /*05a0*/  LEA.HI.SX32 R13, R0, R13, 0x19 ;  /* 0x0000000d000d7211 */ /* 0x000fe400078fcaff */
[----:B------:R-:W-:Y:S02]  /*05b0*/  SHF.R.U32.HI R19, RZ, 0x1f, R6 ;  /* 0x0000001fff137819 */ /* 0x000fe40000011606 */
[----:B------:R-:W-:Y:S02]  /*05c0*/  LEA.HI.SX32 R25, R2, R25, 0x19 ;  /* 0x0000001902197211 */ /* 0x000fe400078fcaff */
[----:B------:R-:W-:Y:S02]  /*05d0*/  ISETP.GE.AND P0, PT, R17, 0x32df80, PT ;  /* 0x0032df801100780c */ /* 0x000fe40003f06270 */
[----:B------:R-:W-:Y:S01]  /*05e0*/  LEA.HI.SX32 R23, R4, R23, 0x19 ;  /* 0x0000001704177211 */ /* 0x000fe200078fcaff */
[----:B------:R-:W-:Y:S01]  /*05f0*/  IMAD R35, R13, -0xe0, R11 ;  /* 0xffffff200d237824 */ /* 0x000fe200078e020b */
[----:B------:R-:W-:Y:S01]  /*0600*/  LEA.HI.SX32 R45, R6, R19, 0x19 ;  /* 0x00000013062d7211 */ /* 0x000fe200078fcaff */
[----:B------:R-:W-:Y:S01]  /*0610*/  IMAD R37, R25, -0xe0, R3 ;  /* 0xffffff2019257824 */ /* 0x000fe200078e0203 */
[----:B------:R-:W-:Y:S01]  /*0620*/  MOV R19, RZ ;  /* 0x000000ff00137202 */ /* 0x000fe20000000f00 */
[----:B-1----:R-:W-:Y:S01]  /*0630*/  IMAD.WIDE R16, R24, 0x4, R14 ;  /* 0x0000000418107825 */ /* 0x002fe200078e020e */
[----:B------:R-:W-:-:S03]  /*0640*/  HFMA2.MMA R3, -RZ, RZ, 0, 0 ;  /* 0x00000000ff037435 */ /* 0x000fc600000001ff */
[----:B------:R-:W-:Y:S01]  /*0650*/  IMAD R13, R23, -0xe0, R5 ;  /* 0xffffff20170d7824 */ /* 0x000fe200078e0205 */
[----:B------:R-:W-:Y:S01]  /*0660*/  HFMA2.MMA R5, -RZ, RZ, 0, 0 ;  /* 0x00000000ff057435 */ /* 0x000fe200000001ff */
[----:B------:R-:W-:Y:S01]  /*0670*/  IMAD.WIDE R30, R35, 0x4, R8 ;  /* 0x00000004231e7825 */ /* 0x000fe200078e0208 */
[----:B------:R0:W5:Y:S01]  /*0680*/  @!P1 LDG.E.EL R19, desc[UR4][R16.64] ;  /* 0x0000000410139981 */ /* 0x000162000c2e1900 */
[----:B------:R-:W-:Y:S02]  /*0690*/  HFMA2.MMA R18, -RZ, RZ, 0, 0 ;  /* 0x00000000ff127435 */ /* 0x000fe400000001ff */
[----:B------:R-:W-:Y:S01]  /*06a0*/  IMAD.WIDE R10, R33, 0x4, R14 ;  /* 0x00000004210a7825 */ /* 0x000fe200078e020e */
[----:B------:R-:W5:Y:S03]  /*06b0*/  @!P0 LDG.E.EL R32, desc[UR4][R30.64] ;  /* 0x000000041e208981 */ /* 0x000f66000c2e1900 */
[----:B------:R-:W-:Y:S01]  /*06c0*/  IMAD R45, R45, -0xe0, R7 ;  /* 0xffffff202d2d7824 */ /* 0x000fe200078e0207 */
[----:B------:R-:W-:Y:S01]  /*06d0*/  MOV R0, RZ ;  /* 0x000000ff00007202 */ /* 0x000fe20000000f00 */
[----:B------:R1:W5:Y:S01]  /*06e0*/  @!P1 LDG.E.EL R3, desc[UR4][R10.64] ;  /* 0x000000040a039981 */ /* 0x000362000c2e1900 */
[----:B0-----:R-:W-:Y:S01]  /*06f0*/  IMAD.WIDE R16, R35, 0x4, R14 ;  /* 0x0000000423107825 */ /* 0x001fe200078e020e */
[----:B------:R-:W-:Y:S01]  /*0700*/  MOV R34, RZ ;  /* 0x000000ff00227202 */ /* 0x000fe20000000f00 */
[----:B------:R-:W-:-:S02]  /*0710*/  HFMA2.MMA R6, -RZ, RZ, 0, 0 ;  /* 0x00000000ff067435 */ /* 0x000fc400000001ff */
[----:B------:R-:W-:Y:S01]  /*0720*/  IMAD.WIDE R22, R12, 0x4, R14 ;  /* 0x000000040c167825 */ /* 0x000fe200078e020e */
[----:B------:R0:W5:Y:S03]  /*0730*/  @!P0 LDG.E.EL R5, desc[UR4][R16.64] ;  /* 0x0000000410058981 */ /* 0x000166000c2e1900 */
[--C-:B-1----:R-:W-:Y:S01]  /*0740*/  IMAD.WIDE R10, R45, 0x4, R8.reuse ;  /* 0x000000042d0a7825 */ /* 0x102fe200078e0208 */
[----:B------:R-:W-:Y:S01]  /*0750*/  MOV R2, RZ ;  /* 0x000000ff00027202 */ /* 0x000fe20000000f00 */
[----:B------:R1:W5:Y:S02]  /*0760*/  @!P1 LDG.E.EL R0, desc[UR4][R22.64] ;  /* 0x0000000416009981 */ /* 0x000364000c2e1900 */
[----:B0-----:R-:W-:Y:S02]  /*0770*/  IMAD.WIDE R16, R37, 0x4, R8 ;  /* 0x0000000425107825 */ /* 0x001fe400078e0208 */
[----:B------:R-:W5:Y:S02]  /*0780*/  @!P0 LDG.E.EL R34, desc[UR4][R10.64] ;  /* 0x000000040a228981 */ /* 0x000f64000c2e1900 */
[----:B------:R-:W-:-:S02]  /*0790*/  IMAD.WIDE R20, R43, 0x4, R14 ;  /* 0x000000042b147825 */ /* 0x000fc400078e020e */
[----:B------:R0:W5:Y:S02]  /*07a0*/  @!P0 LDG.E.EL R18, desc[UR4][R16.64] ;  /* 0x0000000410128981 */ /* 0x000164000c2e1900 */
[--C-:B------:R-:W-:Y:S02]  /*07b0*/  IMAD.WIDE R30, R45, 0x4, R14.reuse ;  /* 0x000000042d1e7825 */ /* 0x100fe400078e020e */
[----:B------:R4:W5:Y:S02]  /*07c0*/  @!P1 LDG.E.EL R2, desc[UR4][R20.64] ;  /* 0x0000000414029981 */ /* 0x000964000c2e1900 */
[--C-:B-1----:R-:W-:Y:S01]  /*07d0*/  IMAD.WIDE R22, R13, 0x4, R14.reuse ;  /* 0x000000040d167825 */ /* 0x102fe200078e020e */
[----:B0-----:R-:W0:Y:S03]  /*07e0*/  LDC.64 R16, c[0x0][0x230] ;  /* 0x00008c00ff107b82 */ /* 0x001e260000000a00 */
[----:B------:R-:W-:-:S04]  /*07f0*/  IMAD.WIDE R14, R37, 0x4, R14 ;  /* 0x00000004250e7825 */ /* 0x000fc800078e020e */
[----:B------:R-:W-:Y:S01]  /*0800*/  IMAD.MOV.U32 R4, RZ, RZ, RZ ;  /* 0x000000ffff047224 */ /* 0x000fe200078e00ff */
[----:B------:R1:W5:Y:S01]  /*0810*/  @!P0 LDG.E.EL R6, desc[UR4][R14.64] ;  /* 0x000000040e068981 */ /* 0x000362000c2e1900 */
[----:B----4-:R-:W-:Y:S01]  /*0820*/  IMAD.WIDE R20, R13, 0x4, R8 ;  /* 0x000000040d147825 */ /* 0x010fe200078e0208 */
[----:B------:R-:W-:Y:S02]  /*0830*/  CS2R R8, SRZ ;  /* 0x0000000000087805 */ /* 0x000fe4000001ff00 */
[----:B------:R-:W-:Y:S02]  /*0840*/  MOV R7, RZ ;  /* 0x000000ff00077202 */ /* 0x000fe40000000f00 */
[----:B------:R-:W-:Y:S01]  /*0850*/  CS2R R10, SRZ ;  /* 0x00000000000a7805 */ /* 0x000fe2000001ff00 */
[----:B------:R4:W5:Y:S04]  /*0860*/  @!P0 LDG.E.EL R4, desc[UR4][R30.64] ;  /* 0x000000041e048981 */ /* 0x000968000c2e1900 */
[----:B------:R4:W5:Y:S01]  /*0870*/  @!P0 LDG.E.EL R41, desc[UR4][R20.64] ;  /* 0x0000000414298981 */ /* 0x000962000c2e1900 */
[----:B-1----:R-:W-:-:S03]  /*0880*/  IMAD.WIDE R14, R24, 0x4, R28 ;  /* 0x00000004180e7825 */ /* 0x002fc600078e021c */
[----:B------:R-:W5:Y:S01]  /*0890*/  @!P0 LDG.E.EL R7, desc[UR4][R22.64] ;  /* 0x0000000416078981 */ /* 0x000f62000c2e1900 */
[----:B----4-:R-:W-:-:S03]  /*08a0*/  IMAD.WIDE R30, R12, 0x4, R28 ;  /* 0x000000040c1e7825 */ /* 0x010fc600078e021c */
[----:B------:R1:W4:Y:S01]  /*08b0*/  @!P1 LDG.E.EL R8, desc[UR4][R14.64] ;  /* 0x000000040e089981 */ /* 0x000322000c2e1900 */
[----:B------:R-:W-:-:S03]  /*08c0*/  CS2R R20, SRZ ;  /* 0x0000000000147805 */ /* 0x000fc6000001ff00 */
[----:B------:R0:W4:Y:S01]  /*08d0*/  @!P1 LDG.E.EL R9, desc[UR4][R30.64] ;  /* 0x000000041e099981 */ /* 0x000122000c2e1900 */
[----:B-1----:R-:W-:-:S04]  /*08e0*/  IMAD.WIDE R14, R43, 0x4, R28 ;  /* 0x000000042b0e7825 */ /* 0x002fc800078e021c */
[--C-:B------:R-:W-:Y:S01]  /*08f0*/  IMAD.WIDE R22, R33, 0x4, R28.reuse ;  /* 0x0000000421167825 */ /* 0x100fe200078e021c */
[----:B------:R1:W4:Y:S03]  /*0900*/  @!P1 LDG.E.EL R11, desc[UR4][R14.64] ;  /* 0x000000040e0b9981 */ /* 0x000326000c2e1900 */
[--C-:B0-----:R-:W-:Y:S01]  /*0910*/  IMAD.WIDE R30, R35, 0x4, R28.reuse ;  /* 0x00000004231e7825 */ /* 0x101fe200078e021c */
[----:B------:R0:W4:Y:S04]  /*0920*/  @!P1 LDG.E.EL R10, desc[UR4][R22.64] ;  /* 0x00000004160a9981 */ /* 0x000128000c2e1900 */
[----:B------:R0:W4:Y:S01]  /*0930*/  @!P0 LDG.E.EL R20, desc[UR4][R30.64] ;  /* 0x000000041e148981 */ /* 0x000122000c2e1900 */
[----:B-1----:R-:W-:Y:S01]  /*0940*/  IMAD.WIDE R14, R45, 0x4, R28 ;  /* 0x000000042d0e7825 */ /* 0x002fe200078e021c */
[----:B0-----:R-:W-:-:S04]  /*0950*/  CS2R R22, SRZ ;  /* 0x0000000000167805 */ /* 0x001fc8000001ff00 */
[----:B------:R0:W4:Y:S01]  /*0960*/  @!P0 LDG.E.EL R21, desc[UR4][R14.64] ;  /* 0x000000040e158981 */ /* 0x000122000c2e1900 */
[----:B------:R-:W-:-:S04]  /*0970*/  IMAD.WIDE R30, R13, 0x4, R28 ;  /* 0x000000040d1e7825 */ /* 0x000fc800078e021c */
[----:B------:R-:W-:Y:S01]  /*0980*/  IMAD.WIDE R28, R37, 0x4, R28 ;  /* 0x00000004251c7825 */ /* 0x000fe200078e021c */
[----:B------:R-:W-:Y:S01]  /*0990*/  MOV R25, RZ ;  /* 0x000000ff00197202 */ /* 0x000fe20000000f00 */
[----:B------:R-:W4:Y:S02]  /*09a0*/  @!P0 LDG.E.EL R22, desc[UR4][R30.64] ;  /* 0x000000041e168981 */ /* 0x000f24000c2e1900 */
[--C-:B0-----:R-:W-:Y:S01]  /*09b0*/  IMAD.WIDE R14, R24, 0x4, R16.reuse ;  /* 0x00000004180e7825 */ /* 0x101fe200078e0210 */
[----:B------:R-:W-:Y:S01]  /*09c0*/  HFMA2.MMA R24, -RZ, RZ, 0, 0 ;  /* 0x00000000ff187435 */ /* 0x000fe200000001ff */
[----:B------:R0:W4:Y:S04]  /*09d0*/  @!P0 LDG.E.EL R23, desc[UR4][R28.64] ;  /* 0x000000041c178981 */ /* 0x000128000c2e1900 */
[----:B------:R-:W4:Y:S01]  /*09e0*/  @!P1 LDG.E.EL R25, desc[UR4][R14.64] ;  /* 0x000000040e199981 */ /* 0x000f22000c2e1900 */
[----:B0-----:R-:W-:-:S05]  /*09f0*/  IMAD.WIDE R28, R12, 0x4, R16 ;  /* 0x000000040c1c7825 */ /* 0x001fca00078e0210 */
[----:B------:R0:W4:Y:S02]  /*0a00*/  @!P1 LDG.E.EL R24, desc[UR4][R28.64] ;  /* 0x000000041c189981 */ /* 0x000124000c2e1900 */
[----:B0-----:R-:W0:Y:S01]  /*0a10*/  LDC.64 R28, c[0x0][0x210] ;  /* 0x00008400ff1c7b82 */ /* 0x001e220000000a00 */
[----:B------:R-:W-:Y:S01]  /*0a20*/  CS2R R30, SRZ ;  /* 0x00000000001e7805 */ /* 0x000fe2000001ff00 */
[----:B------:R-:W-:Y:S01]  /*0a30*/  IMAD.WIDE R14, R33, 0x4, R16 ;  /* 0x00000004210e7825 */ /* 0x000fe200078e0210 */
[----:B------:R-:W-:-:S03]  /*0a40*/  MOV R33, RZ ;  /* 0x000000ff00217202 */ /* 0x000fc60000000f00 */
[--C-:B------:R-:W-:Y:S01]  /*0a50*/  IMAD.WIDE R42, R43, 0x4, R16.reuse ;  /* 0x000000042b2a7825 */ /* 0x100fe200078e0210 */
[----:B------:R1:W4:Y:S04]  /*0a60*/  @!P1 LDG.E.EL R31, desc[UR4][R14.64] ;  /* 0x000000040e1f9981 */ /* 0x000328000c2e1900 */
[----:B------:R1:W4:Y:S02]  /*0a70*/  @!P1 LDG.E.EL R26, desc[UR4][R42.64] ;  /* 0x000000042a1a9981 */ /* 0x000324000c2e1900 */
[----:B-1----:R-:W-:-:S04]  /*0a80*/  IMAD.WIDE R14, R35, 0x4, R16 ;  /* 0x00000004230e7825 */ /* 0x002fc800078e0210 */
[----:B------:R-:W-:Y:S01]  /*0a90*/  IMAD.WIDE R42, R13, 0x4, R16 ;  /* 0x000000040d2a7825 */ /* 0x000fe200078e0210 */
[----:B------:R1:W4:Y:S01]  /*0aa0*/  @!P0 LDG.E.EL R33, desc[UR4][R14.64] ;  /* 0x000000040e218981 */ /* 0x000322000c2e1900 */
[----:B------:R-:W-:Y:S02]  /*0ab0*/  CS2R R12, SRZ ;  /* 0x00000000000c7805 */ /* 0x000fe4000001ff00 */
[----:B0-----:R-:W-:Y:S01]  /*0ac0*/  IMAD.WIDE R28, R27, 0x4, R28 ;  /* 0x000000041b1c7825 */ /* 0x001fe200078e021c */
[----:B-1----:R-:W-:-:S06]  /*0ad0*/  CS2R R14, SRZ ;  /* 0x00000000000e7805 */ /* 0x002fcc000001ff00 */
[----:B------:R-:W4:Y:S01]  /*0ae0*/  @!P1 LDG.E.128 R12, desc[UR4][R28.64] ;  /* 0x000000041c0c9981 */ /* 0x000f22000c1e1d00 */
[----:B------:R-:W-:Y:S01]  /*0af0*/  HFMA2.MMA R35, -RZ, RZ, 0, 0 ;  /* 0x00000000ff237435 */ /* 0x000fe200000001ff */
[----:B------:R-:W-:-:S04]  /*0b00*/  IMAD.WIDE R44, R45, 0x4, R16 ;  /* 0x000000042d2c7825 */ /* 0x000fc800078e0210 */
[----:B------:R-:W-:Y:S01]  /*0b10*/  IMAD.WIDE R16, R37, 0x4, R16 ;  /* 0x0000000425107825 */ /* 0x000fe200078e0210 */
[----:B------:R-:W4:Y:S04]  /*0b20*/  @!P0 LDG.E.EL R30, desc[UR4][R44.64] ;  /* 0x000000042c1e8981 */ /* 0x000f28000c2e1900 */
[----:B------:R0:W4:Y:S01]  /*0b30*/  @!P0 LDG.E.EL R35, desc[UR4][R42.64] ;  /* 0x000000042a238981 */ /* 0x000122000c2e1900 */
[----:B--2---:R-:W-:-:S06]  /*0b40*/  FADD R39, R39, 0.0010000000474974513054 ;  /* 0x3a83126f27277421 */ /* 0x004fcc0000000000 */
[----:B------:R-:W1:Y:S01]  /*0b50*/  MUFU.SQRT R39, R39 ;  /* 0x0000002700277308 */ /* 0x000e620000002000 */
[----:B---3--:R-:W-:Y:S01]  /*0b60*/  FADD R40, R40, 0.0010000000474974513054 ;  /* 0x3a83126f28287421 */ /* 0x008fe20000000000 */
[----:B0-----:R-:W-:Y:S01]  /*0b70*/  FADD R42, R36, 0.0010000000474974513054 ;  /* 0x3a83126f242a7421 */ /* 0x001fe20000000000 */
[----:B------:R-:W-:-:S05]  /*0b80*/  MOV R36, RZ ;  /* 0x000000ff00247202 */ /* 0x000fca0000000f00 */
[----:B------:R-:W0:Y:S01]  /*0b90*/  MUFU.SQRT R40, R40 ;  /* 0x0000002800287308 */ /* 0x000e220000002000 */
[C---:B-1----:R-:W-:Y:S02]  /*0ba0*/  FSETP.GT.AND P3, PT, R39.reuse, 8.50705917302346158658e+37, PT ;  /* 0x7e8000002700780b */ /* 0x042fe40003f64000 */
[----:B------:R-:W-:Y:S01]  /*0bb0*/  FSETP.GEU.AND P6, PT, R39, 1.175494350822287508e-38, PT ;  /* 0x008000002700780b */ /* 0x000fe20003fce000 */
[----:B------:R1:W2:Y:S04]  /*0bc0*/  @!P0 LDG.E.EL R36, desc[UR4][R16.64] ;  /* 0x0000000410248981 */ /* 0x0002a8000c2e1900 */
[----:B------:R-:W3:Y:S01]  /*0bd0*/  MUFU.SQRT R37, R42 ;  /* 0x0000002a00257308 */ /* 0x000ee20000002000 */
[----:B-1----:R-:W-:Y:S01]  /*0be0*/  HFMA2.MMA R16, -RZ, RZ, 1.625, 0 ;  /* 0x3e800000ff107435 */ /* 0x002fe200000001ff */
[----:B0-----:R-:W-:-:S04]  /*0bf0*/  FSETP.GT.AND P4, PT, R40, 8.50705917302346158658e+37, PT ;  /* 0x7e8000002800780b */ /* 0x001fc80003f84000 */
[----:B------:R-:W-:Y:S01]  /*0c00*/  @P3 FMUL R39, R39, 0.25 ;  /* 0x3e80000027273820 */ /* 0x000fe20000400000 */
[----:B---3--:R-:W-:-:S04]  /*0c10*/  FSETP.GT.AND P5, PT, R37, 8.50705917302346158658e+37, PT ;  /* 0x7e8000002500780b */ /* 0x008fc80003fa4000 */
[----:B------:R-:W-:Y:S01]  /*0c20*/  FSEL R42, R16, 1, P3 ;  /* 0x3f800000102a7808 */ /* 0x000fe20001800000 */
[----:B-----5:R-:W-:Y:S01]  /*0c30*/  FADD R38, R38, 0.0010000000474974513054 ;  /* 0x3a83126f26267421 */ /* 0x020fe20000000000 */
[C---:B------:R-:W-:Y:S02]  /*0c40*/  FSETP.GEU.AND P3, PT, R40.reuse, 1.175494350822287508e-38, PT ;  /* 0x008000002800780b */ /* 0x040fe40003f6e000 */
[----:B------:R-:W-:Y:S01]  /*0c50*/  FSETP.GEU.AND P2, PT, R37, 1.175494350822287508e-38, PT ;  /* 0x008000002500780b */ /* 0x000fe20003f4e000 */
[----:B------:R-:W-:Y:S02]  /*0c60*/  @!P6 FMUL R39, R39, 16777216 ;  /* 0x4b8000002727e820 */ /* 0x000fe40000400000 */
[----:B------:R-:W0:Y:S01]  /*0c70*/  MUFU.SQRT R38, R38 ;  /* 0x0000002600267308 */ /* 0x000e220000002000 */
[----:B------:R-:W-:Y:S01]  /*0c80*/  @P4 FMUL R40, R40, 0.25 ;  /* 0x3e80000028284820 */ /* 0x000fe20000400000 */
[----:B------:R-:W-:-:S06]  /*0c90*/  @P5 FMUL R37, R37, 0.25 ;  /* 0x3e80000025255820 */ /* 0x000fcc0000400000 */
[----:B------:R-:W1:Y:S01]  /*0ca0*/  MUFU.RCP R39, R39 ;  /* 0x0000002700277308 */ /* 0x000e620000001000 */
[----:B------:R-:W-:Y:S01]  /*0cb0*/  @!P3 FMUL R40, R40, 16777216 ;  /* 0x4b8000002828b820 */ /* 0x000fe20000400000 */
[----:B------:R-:W-:Y:S01]  /*0cc0*/  @!P2 FMUL R37, R37, 16777216 ;  /* 0x4b8000002525a820 */ /* 0x000fe20000400000 */
[----:B------:R-:W-:Y:S01]  /*0cd0*/  @!P6 FMUL R42, R42, 16777216 ;  /* 0x4b8000002a2ae820 */ /* 0x000fe20000400000 */
[----:B------:R-:W-:Y:S01]  /*0ce0*/  FADD R17, R32, 0.0010000000474974513054 ;  /* 0x3a83126f20117421 */ /* 0x000fe20000000000 */
[----:B0-----:R-:W-:-:S03]  /*0cf0*/  FSETP.GT.AND P6, PT, R38, 8.50705917302346158658e+37, PT ;  /* 0x7e8000002600780b */ /* 0x001fc60003fc4000 */
[----:B------:R-:W-:Y:S01]  /*0d00*/  MUFU.RCP R40, R40 ;  /* 0x0000002800287308 */ /* 0x000fe20000001000 */
[----:B------:R-:W-:Y:S02]  /*0d10*/  FSEL R44, R16, 1, P5 ;  /* 0x3f800000102c7808 */ /* 0x000fe40002800000 */
[----:B------:R-:W-:-:S05]  /*0d20*/  FSETP.GEU.AND P5, PT, R38, 1.175494350822287508e-38, PT ;  /* 0x008000002600780b */ /* 0x000fca0003fae000 */
[----:B------:R-:W0:Y:S01]  /*0d30*/  MUFU.SQRT R17, R17 ;  /* 0x0000001100117308 */ /* 0x000e220000002000 */
[----:B-1----:R-:W-:Y:S01]  /*0d40*/  FMUL R32, R39, R42 ;  /* 0x0000002a27207220 */ /* 0x002fe20000400000 */
[----:B------:R-:W-:-:S06]  /*0d50*/  FSEL R39, R16, 1, P4 ;  /* 0x3f80000010277808 */ /* 0x000fcc0002000000 */
[----:B------:R-:W1:Y:S01]  /*0d60*/  MUFU.RCP R37, R37 ;  /* 0x0000002500257308 */ /* 0x000e620000001000 */
[----:B------:R-:W-:Y:S01]  /*0d70*/  FADD R43, R34, 0.0010000000474974513054 ;  /* 0x3a83126f222b7421 */ /* 0x000fe20000000000 */
[----:B------:R-:W-:Y:S01]  /*0d80*/  @P6 FMUL R38, R38, 0.25 ;  /* 0x3e80000026266820 */ /* 0x000fe20000400000 */
[----:B------:R-:W-:-:S05]  /*0d90*/  @!P2 FMUL R44, R44, 16777216 ;  /* 0x4b8000002c2ca820 */ /* 0x000fca0000400000 */
[----:B------:R-:W3:Y:S01]  /*0da0*/  MUFU.SQRT R43, R43 ;  /* 0x0000002b002b7308 */ /* 0x000ee20000002000 */
[----:B------:R-:W-:Y:S01]  /*0db0*/  @!P3 FMUL R39, R39, 16777216 ;  /* 0x4b8000002727b820 */ /* 0x000fe20000400000 */
[----:B------:R-:W-:Y:S01]  /*0dc0*/  FADD R18, R18, 0.0010000000474974513054 ;  /* 0x3a83126f12127421 */ /* 0x000fe20000000000 */
[----:B0-----:R-:W-:Y:S01]  /*0dd0*/  FSETP.GT.AND P3, PT, R17, 8.50705917302346158658e+37, PT ;  /* 0x7e8000001100780b */ /* 0x001fe20003f64000 */
[----:B------:R-:W-:Y:S01]  /*0de0*/  @!P5 FMUL R38, R38, 16777216 ;  /* 0x4b8000002626d820 */ /* 0x000fe20000400000 */
[----:B------:R-:W-:Y:S01]  /*0df0*/  FMUL R34, R40, R39 ;  /* 0x0000002728227220 */ /* 0x000fe20000400000 */
[----:B-1----:R-:W-:Y:S01]  /*0e00*/  FMUL R37, R37, R44 ;  /* 0x0000002c25257220 */ /* 0x002fe20000400000 */
[----:B------:R-:W-:Y:S01]  /*0e10*/  FSEL R39, R16, 1, P6 ;  /* 0x3f80000010277808 */ /* 0x000fe20003000000 */
[----:B------:R-:W0:Y:S01]  /*0e20*/  MUFU.SQRT R45, R18 ;  /* 0x00000012002d7308 */ /* 0x000e220000002000 */
[----:B------:R-:W-:-:S03]  /*0e30*/  FSETP.GEU.AND P6, PT, R17, 1.175494350822287508e-38, PT ;  /* 0x008000001100780b */ /* 0x000fc60003fce000 */
[----:B------:R-:W-:-:S04]  /*0e40*/  @!P5 FMUL R39, R39, 16777216 ;  /* 0x4b8000002727d820 */ /* 0x000fc80000400000 */
[----:B------:R1:W5:Y:S01]  /*0e50*/  MUFU.RCP R42, R38 ;  /* 0x00000026002a7308 */ /* 0x0003620000001000 */
[----:B------:R-:W-:-:S07]  /*0e60*/  FADD R41, R41, 0.0010000000474974513054 ;  /* 0x3a83126f29297421 */ /* 0x000fce0000000000 */
[----:B------:R-:W5:Y:S01]  /*0e70*/  MUFU.SQRT R44, R41 ;  /* 0x00000029002c7308 */ /* 0x000f620000002000 */
[----:B---3--:R-:W-:Y:S01]  /*0e80*/  FSETP.GT.AND P5, PT, R43, 8.50705917302346158658e+37, PT ;  /* 0x7e8000002b00780b */ /* 0x008fe20003fa4000 */
[----:B------:R-:W-:Y:S01]  /*0e90*/  @P3 FMUL R17, R17, 0.25 ;  /* 0x3e80000011113820 */ /* 0x000fe20000400000 */
[----:B-1----:R-:W-:-:S03]  /*0ea0*/  FSEL R38, R16, 1, P3 ;  /* 0x3f80000010267808 */ /* 0x002fc60001800000 */
[----:B------:R-:W-:Y:S02]  /*0eb0*/  @!P6 FMUL R17, R17, 16777216 ;  /* 0x4b8000001111e820 */ /* 0x000fe40000400000 */
[----:B------:R-:W-:Y:S01]  /*0ec0*/  @!P6 FMUL R38, R38, 16777216 ;  /* 0x4b8000002626e820 */ /* 0x000fe20000400000 */
[----:B0-----:R-:W-:Y:S01]  /*0ed0*/  FSETP.GT.AND P6, PT, R45, 8.50705917302346158658e+37, PT ;  /* 0x7e8000002d00780b */ /* 0x001fe20003fc4000 */
[----:B-----5:R-:W-:Y:S01]  /*0ee0*/  FMUL R42, R42, R39 ;  /* 0x000000272a2a7220 */ /* 0x020fe20000400000 */
[C---:B------:R-:W-:Y:S02]  /*0ef0*/  FSETP.GEU.AND P2, PT, R43.reuse, 1.175494350822287508e-38, PT ;  /* 0x008000002b00780b */ /* 0x040fe40003f4e000 */
[----:B------:R-:W-:Y:S01]  /*0f00*/  FSETP.GT.AND P4, PT, R44, 8.50705917302346158658e+37, PT ;  /* 0x7e8000002c00780b */ /* 0x000fe20003f84000 */
[----:B------:R-:W-:Y:S01]  /*0f10*/  @P5 FMUL R43, R43, 0.25 ;  /* 0x3e8000002b2b5820 */ /* 0x000fe20000400000 */
[----:B------:R-:W-:Y:S02]  /*0f20*/  FSEL R39, R16, 1, P5 ;  /* 0x3f80000010277808 */ /* 0x000fe40002800000 */
[----:B------:R-:W-:-:S02]  /*0f30*/  FSETP.GEU.AND P3, PT, R44, 1.175494350822287508e-38, PT ;  /* 0x008000002c00780b */ /* 0x000fc40003f6e000 */
[C---:B------:R-:W-:Y:S01]  /*0f40*/  FSETP.GEU.AND P5, PT, R45.reuse, 1.175494350822287508e-38, PT ;  /* 0x008000002d00780b */ /* 0x040fe20003fae000 */
[----:B------:R-:W0:Y:S02]  /*0f50*/  MUFU.RCP R17, R17 ;  /* 0x0000001100117308 */ /* 0x000e240000001000 */
[----:B------:R-:W-:Y:S02]  /*0f60*/  @P6 FMUL R45, R45, 0.25 ;  /* 0x3e8000002d2d6820 */ /* 0x000fe40000400000 */
[----:B------:R-:W-:Y:S02]  /*0f70*/  @!P2 FMUL R43, R43, 16777216 ;  /* 0x4b8000002b2ba820 */ /* 0x000fe40000400000 */
[----:B------:R-:W-:-:S04]  /*0f80*/  @P4 FMUL R44, R44, 0.25 ;  /* 0x3e8000002c2c4820 */ /* 0x000fc80000400000 */
[----:B------:R-:W-:Y:S02]  /*0f90*/  @!P3 FMUL R44, R44, 16777216 ;  /* 0x4b8000002c2cb820 */ /* 0x000fe40000400000 */
[----:B------:R-:W-:Y:S01]  /*0fa0*/  @!P5 FMUL R45, R45, 16777216 ;  /* 0x4b8000002d2dd820 */ /* 0x000fe20000400000 */
[----:B------:R-:W1:Y:S01]  /*0fb0*/  MUFU.RCP R18, R43 ;  /* 0x0000002b00127308 */ /* 0x000e620000001000 */
[----:B0-----:R-:W-:Y:S01]  /*0fc0*/  FMUL R38, R17, R38 ;  /* 0x0000002611267220 */ /* 0x001fe20000400000 */
[----:B------:R-:W-:-:S06]  /*0fd0*/  FSEL R17, R16, 1, P4 ;  /* 0x3f80000010117808 */ /* 0x000fcc0002000000 */
[----:B------:R-:W0:Y:S01]  /*0fe0*/  MUFU.RCP R40, R44 ;  /* 0x0000002c00287308 */ /* 0x000e220000001000 */
[----:B------:R-:W-:-:S07]  /*0ff0*/  FSEL R16, R16, 1, P6 ;  /* 0x3f80000010107808 */ /* 0x000fce0003000000 */
[----:B------:R-:W3:Y:S01]  /*1000*/  MUFU.RCP R41, R45 ;  /* 0x0000002d00297308 */ /* 0x000ee20000001000 */
[----:B------:R-:W-:Y:S01]  /*1010*/  @!P2 FMUL R39, R39, 16777216 ;  /* 0x4b8000002727a820 */ /* 0x000fe20000400000 */
[----:B------:R-:W-:Y:S01]  /*1020*/  @!P3 FMUL R17, R17, 16777216 ;  /* 0x4b8000001111b820 */ /* 0x000fe20000400000 */
[----:B------:R-:W-:Y:S02]  /*1030*/  @!P5 FMUL R16, R16, 16777216 ;  /* 0x4b8000001010d820 */ /* 0x000fe40000400000 */
[----:B-1----:R-:W-:Y:S01]  /*1040*/  FMUL R39, R18, R39 ;  /* 0x0000002712277220 */ /* 0x002fe20000400000 */
[----:B0-----:R-:W-:Y:S01]  /*1050*/  FMUL R40, R40, R17 ;  /* 0x0000001128287220 */ /* 0x001fe20000400000 */
[----:B---3--:R-:W-:Y:S01]  /*1060*/  FMUL R41, R41, R16 ;  /* 0x0000001029297220 */ /* 0x008fe20000400000 */
[----:B------:R-:W-:Y:S01]  /*1070*/  CS2R R16, SRZ ;  /* 0x0000000000107805 */ /* 0x000fe2000001ff00 */
[----:B----4-:R-:W-:Y:S01]  /*1080*/  FADD R43, -R19, R12 ;  /* 0x0000000c132b7221 */ /* 0x010fe20000000100 */
[----:B------:R-:W-:-:S06]  /*1090*/  CS2R R18, SRZ ;  /* 0x0000000000127805 */ /* 0x000fcc000001ff00 */
[----:B------:R-:W3:Y:S01]  /*10a0*/  @!P0 LDG.E.128 R16, desc[UR4][R28.64+0x800] ;  /* 0x000800041c108981 */ /* 0x000ee2000c1e1d00 */
[----:B------:R-:W-:Y:S02]  /*10b0*/  FADD R0, -R0, R13 ;  /* 0x0000000d00007221 */ /* 0x000fe40000000100 */
[----:B------:R-:W0:Y:S01]  /*10c0*/  LDC.64 R12, c[0x0][0x238] ;  /* 0x00008e00ff0c7b82 */ /* 0x000e220000000a00 */
[----:B------:R-:W-:Y:S01]  /*10d0*/  FADD R3, -R3, R14 ;  /* 0x0000000e03037221 */ /* 0x000fe20000000100 */
[----:B------:R-:W-:Y:S01]  /*10e0*/  FADD R15, -R2, R15 ;  /* 0x0000000f020f7221 */ /* 0x000fe20000000100 */
[----:B------:R-:W-:Y:S01]  /*10f0*/  FMUL R32, R32, R43 ;  /* 0x0000002b20207220 */ /* 0x000fe20000400000 */
[----:B------:R-:W-:Y:S01]  /*1100*/  FMUL R37, R37, R0 ;  /* 0x0000000025257220 */ /* 0x000fe20000400000 */
[----:B------:R-:W-:Y:S01]  /*1110*/  FMUL R34, R34, R3 ;  /* 0x0000000322227220 */ /* 0x000fe20000400000 */
[----:B------:R-:W-:Y:S01]  /*1120*/  FMUL R15, R42, R15 ;  /* 0x0000000f2a0f7220 */ /* 0x000fe20000400000 */
[----:B------:R-:W-:Y:S01]  /*1130*/  FFMA R8, R32, R8, R25 ;  /* 0x0000000820087223 */ /* 0x000fe20000000019 */
[----:B------:R-:W-:Y:S01]  /*1140*/  FFMA R9, R37, R9, R24 ;  /* 0x0000000925097223 */ /* 0x000fe20000000018 */
[----:B------:R-:W-:Y:S01]  /*1150*/  FFMA R10, R34, R10, R31 ;  /* 0x0000000a220a7223 */ /* 0x000fe2000000001f */
[----:B------:R-:W-:-:S02]  /*1160*/  FFMA R11, R15, R11, R26 ;  /* 0x0000000b0f0b7223 */ /* 0x000fc4000000001a */
[----:B------:R-:W-:Y:S02]  /*1170*/  FSETP.GEU.AND P5, PT, R8, RZ, PT ;  /* 0x000000ff0800720b */ /* 0x000fe40003fae000 */
[----:B------:R-:W-:Y:S02]  /*1180*/  FSETP.GEU.AND P3, PT, R10, RZ, PT ;  /* 0x000000ff0a00720b */ /* 0x000fe40003f6e000 */
[----:B------:R-:W-:Y:S02]  /*1190*/  FSETP.GEU.AND P2, PT, R11, RZ, PT ;  /* 0x000000ff0b00720b */ /* 0x000fe40003f4e000 */
[----:B------:R-:W-:Y:S01]  /*11a0*/  FSETP.GEU.AND P4, PT, R9, RZ, PT ;  /* 0x000000ff0900720b */ /* 0x000fe20003f8e000 */
[----:B0-----:R-:W-:-:S04]  /*11b0*/  IMAD.WIDE R12, R27, 0x4, R12 ;  /* 0x000000041b0c7825 */ /* 0x001fc800078e020c */
[----:B---3--:R-:W-:Y:S01]  /*11c0*/  FADD R6, -R6, R19 ;  /* 0x0000001306067221 */ /* 0x008fe20000000100 */
[----:B------:R-:W-:Y:S01]  /*11d0*/  FADD R7, -R7, R18 ;  /* 0x0000001207077221 */ /* 0x000fe20000000100 */
[----:B------:R-:W-:Y:S01]  /*11e0*/  FADD R4, -R4, R17 ;  /* 0x0000001104047221 */ /* 0x000fe20000000100 */
[----:B------:R-:W-:Y:S01]  /*11f0*/  FADD R5, -R5, R16 ;  /* 0x0000001005057221 */ /* 0x000fe20000000100 */
[----:B------:R-:W-:Y:S01]  /*1200*/  FMUL R41, R41, R6 ;  /* 0x0000000629297220 */ /* 0x000fe20000400000 */
[----:B------:R-:W-:Y:S01]  /*1210*/  FMUL R40, R40, R7 ;  /* 0x0000000728287220 */ /* 0x000fe20000400000 */
[----:B------:R-:W-:Y:S01]  /*1220*/  FMUL R39, R39, R4 ;  /* 0x0000000427277220 */ /* 0x000fe20000400000 */
[----:B------:R-:W-:Y:S01]  /*1230*/  FMUL R38, R38, R5 ;  /* 0x0000000526267220 */ /* 0x000fe20000400000 */
[----:B------:R-:W-:Y:S01]  /*1240*/  SEL R4, R8, RZ, P5 ;  /* 0x000000ff08047207 */ /* 0x000fe20002800000 */
[----:B--2---:R-:W-:Y:S01]  /*1250*/  FFMA R23, R41, R23, R36 ;  /* 0x0000001729177223 */ /* 0x004fe20000000024 */
[----:B------:R-:W-:Y:S01]  /*1260*/  SEL R7, R11, RZ, P2 ;  /* 0x000000ff0b077207 */ /* 0x000fe20001000000 */
[----:B------:R-:W-:Y:S01]  /*1270*/  FFMA R22, R40, R22, R35 ;  /* 0x0000001628167223 */ /* 0x000fe20000000023 */
[----:B------:R-:W-:Y:S01]  /*1280*/  SEL R6, R10, RZ, P3 ;  /* 0x000000ff0a067207 */ /* 0x000fe20001800000 */
[----:B------:R-:W-:Y:S01]  /*1290*/  FFMA R21, R39, R21, R30 ;  /* 0x0000001527157223 */ /* 0x000fe2000000001e */
[----:B------:R-:W-:Y:S01]  /*12a0*/  SEL R5, R9, RZ, P4 ;  /* 0x000000ff09057207 */ /* 0x000fe20002000000 */
[----:B------:R-:W-:Y:S01]  /*12b0*/  FFMA R20, R38, R20, R33 ;  /* 0x0000001426147223 */ /* 0x000fe20000000021 */
[----:B------:R-:W-:-:S02]  /*12c0*/  FSETP.GEU.AND P2, PT, R22, RZ, PT ;  /* 0x000000ff1600720b */ /* 0x000fc40003f4e000 */
[----:B------:R-:W-:Y:S01]  /*12d0*/  FSETP.GEU.AND P3, PT, R21, RZ, PT ;  /* 0x000000ff1500720b */ /* 0x000fe20003f6e000 */
[----:B------:R0:W-:Y:S01]  /*12e0*/  @!P1 STG.E.128 desc[UR4][R12.64], R4 ;  /* 0x000000040c009986 */ /* 0x0001e2000c101d04 */
[C---:B------:R-:W-:Y:S02]  /*12f0*/  FSETP.GEU.AND P1, PT, R23.reuse, RZ, PT ;  /* 0x000000ff1700720b */ /* 0x040fe40003f2e000 */
[----:B------:R-:W-:Y:S02]  /*1300*/  FSETP.GEU.AND P4, PT, R20, RZ, PT ;  /* 0x000000ff1400720b */ /* 0x000fe40003f8e000 */
[----:B------:R-:W-:Y:S02]  /*1310*/  SEL R23, R23, RZ, P1 ;  /* 0x000000ff17177207 */ /* 0x000fe40000800000 */
[----:B------:R-:W-:Y:S02]  /*1320*/  SEL R22, R22, RZ, P2 ;  /* 0x000000ff16167207 */ /* 0x000fe40001000000 */
[----:B------:R-:W-:-:S02]  /*1330*/  SEL R21, R21, RZ, P3 ;  /* 0x000000ff15157207 */ /* 0x000fc40001800000 */
[----:B------:R-:W-:Y:S01]  /*1340*/  SEL R20, R20, RZ, P4 ;  /* 0x000000ff14147207 */ /* 0x000fe20002000000 */
[----:B0-----:R-:W-:Y:S06]  /*1350*/  @P0 EXIT ;  /* 0x000000000000094d */ /* 0x001fec0003800000 */
[----:B------:R-:W-:Y:S01]  /*1360*/  STG.E.128 desc[UR4][R12.64+0x800], R20 ;  /* 0x000800140c007986 */ /* 0x000fe2000c101d04 */
[----:B------:R-:W-:Y:S05]  /*1370*/  EXIT ;  /* 0x000000000000794d */ /* 0x000fea0003800000 */
.L_x_0:
[----:B------:R-:W-:-:S00]  /*1380*/  BRA `(.L_x_0) ;  /* 0xfffffffc00fc7947 */ /* 0x000fc0000383ffff */
[----:B------:R-:W-:-:S00]  /*1390*/  NOP ;  /* 0x0000000000007918 */ /* 0x000fc00000000000 */
        /* <DEDUP_REMOVED lines=14> */
.L_x_1:


//--------------------- .nv.global.init           --------------------------
	.section	.nv.global.init,"aw",@progbits
.nv.global.init:
	.type		_$_str,@object
	.size		_$_str,(_$_str_$_2 - _$_str)
_$_str:
        /*0000*/ 	.byte	0x5f, 0x5f, 0x43, 0x55, 0x44, 0x41, 0x5f, 0x46, 0x54, 0x5a, 0x00
	.type		_$_str_$_2,@object
	.size		_$_str_$_2,(.L_1 - _$_str_$_2)
_$_str_$_2:
        /*000b*/ 	.byte	0x5f, 0x5f, 0x43, 0x55, 0x44, 0x41, 0x5f, 0x50, 0x52, 0x45, 0x43, 0x5f, 0x53, 0x51, 0x52, 0x54
        /*001b*/ 	.byte	0x00
.L_1:


//--------------------- .nv.constant0.triton_poi_fused__native_batch_norm_legit_no_training_relu_14 --------------------------
	.section	.nv.constant0.triton_poi_fused__native_batch_norm_legit_no_training_relu_14,"a",@progbits
	.sectionflags	@""
	.align	4
.nv.constant0.triton_poi_fused__native_batch_norm_legit_no_training_relu_14:
	.zero		580
